//
// Generated by NVIDIA NVVM Compiler
//
// Compiler Build ID: CL-36424714
// Cuda compilation tools, release 13.0, V13.0.88
// Based on NVVM 20.0.0
//

.version 9.0
.target sm_100
.address_size 64

	// .globl	_Z24sumOnDevice_single_blockPfS_S_

.visible .entry _Z24sumOnDevice_single_blockPfS_S_(
	.param .u64 .ptr .align 1 _Z24sumOnDevice_single_blockPfS_S__param_0,
	.param .u64 .ptr .align 1 _Z24sumOnDevice_single_blockPfS_S__param_1,
	.param .u64 .ptr .align 1 _Z24sumOnDevice_single_blockPfS_S__param_2
)
{
	.reg .b32 	%r<2>;
	.reg .b32 	%f<4>;
	.reg .b64 	%rd<11>;

	ld.param.u64 	%rd1, [_Z24sumOnDevice_single_blockPfS_S__param_0];
	ld.param.u64 	%rd2, [_Z24sumOnDevice_single_blockPfS_S__param_1];
	ld.param.u64 	%rd3, [_Z24sumOnDevice_single_blockPfS_S__param_2];
	cvta.to.global.u64 	%rd4, %rd3;
	cvta.to.global.u64 	%rd5, %rd2;
	cvta.to.global.u64 	%rd6, %rd1;
	mov.u32 	%r1, %tid.x;
	mul.wide.u32 	%rd7, %r1, 4;
	add.s64 	%rd8, %rd6, %rd7;
	ld.global.f32 	%f1, [%rd8];
	add.s64 	%rd9, %rd5, %rd7;
	ld.global.f32 	%f2, [%rd9];
	add.f32 	%f3, %f1, %f2;
	add.s64 	%rd10, %rd4, %rd7;
	st.global.f32 	[%rd10], %f3;
	ret;

}
	// .globl	_Z23sumOnDevice_multi_blockPfS_S_
.visible .entry _Z23sumOnDevice_multi_blockPfS_S_(
	.param .u64 .ptr .align 1 _Z23sumOnDevice_multi_blockPfS_S__param_0,
	.param .u64 .ptr .align 1 _Z23sumOnDevice_multi_blockPfS_S__param_1,
	.param .u64 .ptr .align 1 _Z23sumOnDevice_multi_blockPfS_S__param_2
)
{
	.reg .b32 	%r<5>;
	.reg .b32 	%f<4>;
	.reg .b64 	%rd<11>;

	ld.param.u64 	%rd1, [_Z23sumOnDevice_multi_blockPfS_S__param_0];
	ld.param.u64 	%rd2, [_Z23sumOnDevice_multi_blockPfS_S__param_1];
	ld.param.u64 	%rd3, [_Z23sumOnDevice_multi_blockPfS_S__param_2];
	cvta.to.global.u64 	%rd4, %rd3;
	cvta.to.global.u64 	%rd5, %rd2;
	cvta.to.global.u64 	%rd6, %rd1;
	mov.u32 	%r1, %ctaid.x;
	mov.u32 	%r2, %ntid.x;
	mov.u32 	%r3, %tid.x;
	mad.lo.s32 	%r4, %r1, %r2, %r3;
	mul.wide.s32 	%rd7, %r4, 4;
	add.s64 	%rd8, %rd6, %rd7;
	ld.global.f32 	%f1, [%rd8];
	add.s64 	%rd9, %rd5, %rd7;
	ld.global.f32 	%f2, [%rd9];
	add.f32 	%f3, %f1, %f2;
	add.s64 	%rd10, %rd4, %rd7;
	st.global.f32 	[%rd10], %f3;
	ret;

}


// ===== COMPILED SASS (sm_100) =====

	.target	sm_100

	.elftype	@"ET_EXEC"


//--------------------- .note.nv.tkinfo           --------------------------
	.section	.note.nv.tkinfo,"",@"SHT_NOTE"
	.sectionflags	@"SHF_NOTE_NV_TKINFO"
	.tkinfo
        /*0018*/ 	.word	0x00000002
        /*0030*/ 	.string	""
        /*0030*/ 	.string	"ptxas"
        /*0030*/ 	.string	"Cuda compilation tools, release 13.0, V13.0.88"
        /*0030*/ 	.string	"Build cuda_13.0.r13.0/compiler.36424714_0"
        /*0030*/ 	.string	"-arch sm_100 -m 64 "



//--------------------- .note.nv.cuinfo           --------------------------
	.section	.note.nv.cuinfo,"",@"SHT_NOTE"
	.sectionflags	@"SHF_NOTE_NV_CUINFO"
        /*0018*/ 	.short	0x0002
        /*001a*/ 	.short	0x0064
        /*001c*/ 	.short	0x0082
	.zero		2


//--------------------- .nv.info                  --------------------------
	.section	.nv.info,"",@"SHT_CUDA_INFO"
	.align	4


	//----- nvinfo : EIATTR_REGCOUNT
	.align		4
        /*0000*/ 	.byte	0x04, 0x2f
        /*0002*/ 	.short	(.L_1 - .L_0)
	.align		4
.L_0:
        /*0004*/ 	.word	index@(_Z24sumOnDevice_single_blockPfS_S_)
        /*0008*/ 	.word	0x0000000c


	//----- nvinfo : EIATTR_FRAME_SIZE
	.align		4
.L_1:
        /*000c*/ 	.byte	0x04, 0x11
        /*000e*/ 	.short	(.L_3 - .L_2)
	.align		4
.L_2:
        /*0010*/ 	.word	index@(_Z24sumOnDevice_single_blockPfS_S_)
        /*0014*/ 	.word	0x00000000


	//----- nvinfo : EIATTR_REGCOUNT
	.align		4
.L_3:
        /*0018*/ 	.byte	0x04, 0x2f
        /*001a*/ 	.short	(.L_5 - .L_4)
	.align		4
.L_4:
        /*001c*/ 	.word	index@(_Z23sumOnDevice_multi_blockPfS_S_)
        /*0020*/ 	.word	0x0000000c


	//----- nvinfo : EIATTR_FRAME_SIZE
	.align		4
.L_5:
        /*0024*/ 	.byte	0x04, 0x11
        /*0026*/ 	.short	(.L_7 - .L_6)
	.align		4
.L_6:
        /*0028*/ 	.word	index@(_Z23sumOnDevice_multi_blockPfS_S_)
        /*002c*/ 	.word	0x00000000


	//----- nvinfo : EIATTR_MIN_STACK_SIZE
	.align		4
.L_7:
        /*0030*/ 	.byte	0x04, 0x12
        /*0032*/ 	.short	(.L_9 - .L_8)
	.align		4
.L_8:
        /*0034*/ 	.word	index@(_Z23sumOnDevice_multi_blockPfS_S_)
        /*0038*/ 	.word	0x00000000


	//----- nvinfo : EIATTR_MIN_STACK_SIZE
	.align		4
.L_9:
        /*003c*/ 	.byte	0x04, 0x12
        /*003e*/ 	.short	(.L_11 - .L_10)
	.align		4
.L_10:
        /*0040*/ 	.word	index@(_Z24sumOnDevice_single_blockPfS_S_)
        /*0044*/ 	.word	0x00000000
.L_11:


//--------------------- .nv.compat                --------------------------
	.section	.nv.compat,"",@"SHT_CUDA_COMPAT_INFO"
	.align	4
        /*0000*/ 	.byte	0x02, 0x09, 0x00, 0x00, 0x02, 0x02, 0x01, 0x00, 0x02, 0x05, 0x05, 0x00, 0x03, 0x07, 0x01, 0x01
        /*0010*/ 	.byte	0x02, 0x03, 0x00, 0x00, 0x02, 0x06, 0x01, 0x00, 0x04, 0x0b, 0x08, 0x00, 0x09, 0x00, 0x00, 0x00
        /*0020*/ 	.byte	0x00, 0x00, 0x00, 0x00


//--------------------- .nv.info._Z23sumOnDevice_multi_blockPfS_S_ --------------------------
	.section	.nv.info._Z23sumOnDevice_multi_blockPfS_S_,"",@"SHT_CUDA_INFO"
	.sectionflags	@""
	.align	4


	//----- nvinfo : EIATTR_CUDA_API_VERSION
	.align		4
        /*0000*/ 	.byte	0x04, 0x37
        /*0002*/ 	.short	(.L_13 - .L_12)
.L_12:
        /*0004*/ 	.word	0x00000082


	//----- nvinfo : EIATTR_KPARAM_INFO
	.align		4
.L_13:
        /*0008*/ 	.byte	0x04, 0x17
        /*000a*/ 	.short	(.L_15 - .L_14)
.L_14:
        /*000c*/ 	.word	0x00000000
        /*0010*/ 	.short	0x0002
        /*0012*/ 	.short	0x0010
        /*0014*/ 	.byte	0x00, 0xf5, 0x21, 0x00


	//----- nvinfo : EIATTR_KPARAM_INFO
	.align		4
.L_15:
        /*0018*/ 	.byte	0x04, 0x17
        /*001a*/ 	.short	(.L_17 - .L_16)
.L_16:
        /*001c*/ 	.word	0x00000000
        /*0020*/ 	.short	0x0001
        /*0022*/ 	.short	0x0008
        /*0024*/ 	.byte	0x00, 0xf5, 0x21, 0x00


	//----- nvinfo : EIATTR_KPARAM_INFO
	.align		4
.L_17:
        /*0028*/ 	.byte	0x04, 0x17
        /*002a*/ 	.short	(.L_19 - .L_18)
.L_18:
        /*002c*/ 	.word	0x00000000
        /*0030*/ 	.short	0x0000
        /*0032*/ 	.short	0x0000
        /*0034*/ 	.byte	0x00, 0xf5, 0x21, 0x00


	//----- nvinfo : EIATTR_SPARSE_MMA_MASK
	.align		4
.L_19:
        /*0038*/ 	.byte	0x03, 0x50
        /*003a*/ 	.short	0x0000


	//----- nvinfo : EIATTR_MAXREG_COUNT
	.align		4
        /*003c*/ 	.byte	0x03, 0x1b
        /*003e*/ 	.short	0x00ff


	//----- nvinfo : EIATTR_MERCURY_ISA_VERSION
	.align		4
        /*0040*/ 	.byte	0x03, 0x5f
        /*0042*/ 	.short	0x0101


	//----- nvinfo : EIATTR_VRC_CTA_INIT_COUNT
	.align		4
        /*0044*/ 	.byte	0x02, 0x4a
	.zero		1
	.zero		1


	//----- nvinfo : EIATTR_EXIT_INSTR_OFFSETS
	.align		4
        /*0048*/ 	.byte	0x04, 0x1c
        /*004a*/ 	.short	(.L_21 - .L_20)


	//   ....[0]....
.L_20:
        /*004c*/ 	.word	0x00000100


	//----- nvinfo : EIATTR_CBANK_PARAM_SIZE
	.align		4
.L_21:
        /*0050*/ 	.byte	0x03, 0x19
        /*0052*/ 	.short	0x0018


	//----- nvinfo : EIATTR_PARAM_CBANK
	.align		4
        /*0054*/ 	.byte	0x04, 0x0a
        /*0056*/ 	.short	(.L_23 - .L_22)
	.align		4
.L_22:
        /*0058*/ 	.word	index@(.nv.constant0._Z23sumOnDevice_multi_blockPfS_S_)
        /*005c*/ 	.short	0x0380
        /*005e*/ 	.short	0x0018


	//----- nvinfo : EIATTR_SW_WAR
	.align		4
.L_23:
        /*0060*/ 	.byte	0x04, 0x36
        /*0062*/ 	.short	(.L_25 - .L_24)
.L_24:
        /*0064*/ 	.word	0x00000008
.L_25:


//--------------------- .nv.info._Z24sumOnDevice_single_blockPfS_S_ --------------------------
	.section	.nv.info._Z24sumOnDevice_single_blockPfS_S_,"",@"SHT_CUDA_INFO"
	.sectionflags	@""
	.align	4


	//----- nvinfo : EIATTR_CUDA_API_VERSION
	.align		4
        /*0000*/ 	.byte	0x04, 0x37
        /*0002*/ 	.short	(.L_27 - .L_26)
.L_26:
        /*0004*/ 	.word	0x00000082


	//----- nvinfo : EIATTR_KPARAM_INFO
	.align		4
.L_27:
        /*0008*/ 	.byte	0x04, 0x17
        /*000a*/ 	.short	(.L_29 - .L_28)
.L_28:
        /*000c*/ 	.word	0x00000000
        /*0010*/ 	.short	0x0002
        /*0012*/ 	.short	0x0010
        /*0014*/ 	.byte	0x00, 0xf5, 0x21, 0x00


	//----- nvinfo : EIATTR_KPARAM_INFO
	.align		4
.L_29:
        /*0018*/ 	.byte	0x04, 0x17
        /*001a*/ 	.short	(.L_31 - .L_30)
.L_30:
        /*001c*/ 	.word	0x00000000
        /*0020*/ 	.short	0x0001
        /*0022*/ 	.short	0x0008
        /*0024*/ 	.byte	0x00, 0xf5, 0x21, 0x00


	//----- nvinfo : EIATTR_KPARAM_INFO
	.align		4
.L_31:
        /*0028*/ 	.byte	0x04, 0x17
        /*002a*/ 	.short	(.L_33 - .L_32)
.L_32:
        /*002c*/ 	.word	0x00000000
        /*0030*/ 	.short	0x0000
        /*0032*/ 	.short	0x0000
        /*0034*/ 	.byte	0x00, 0xf5, 0x21, 0x00


	//----- nvinfo : EIATTR_SPARSE_MMA_MASK
	.align		4
.L_33:
        /*0038*/ 	.byte	0x03, 0x50
        /*003a*/ 	.short	0x0000


	//----- nvinfo : EIATTR_MAXREG_COUNT
	.align		4
        /*003c*/ 	.byte	0x03, 0x1b
        /*003e*/ 	.short	0x00ff


	//----- nvinfo : EIATTR_MERCURY_ISA_VERSION
	.align		4
        /*0040*/ 	.byte	0x03, 0x5f
        /*0042*/ 	.short	0x0101


	//----- nvinfo : EIATTR_VRC_CTA_INIT_COUNT
	.align		4
        /*0044*/ 	.byte	0x02, 0x4a
	.zero		1
	.zero		1


	//----- nvinfo : EIATTR_EXIT_INSTR_OFFSETS
	.align		4
        /*0048*/ 	.byte	0x04, 0x1c
        /*004a*/ 	.short	(.L_35 - .L_34)


	//   ....[0]....
.L_34:
        /*004c*/ 	.word	0x000000d0


	//----- nvinfo : EIATTR_CBANK_PARAM_SIZE
	.align		4
.L_35:
        /*0050*/ 	.byte	0x03, 0x19
        /*0052*/ 	.short	0x0018


	//----- nvinfo : EIATTR_PARAM_CBANK
	.align		4
        /*0054*/ 	.byte	0x04, 0x0a
        /*0056*/ 	.short	(.L_37 - .L_36)
	.align		4
.L_36:
        /*0058*/ 	.word	index@(.nv.constant0._Z24sumOnDevice_single_blockPfS_S_)
        /*005c*/ 	.short	0x0380
        /*005e*/ 	.short	0x0018


	//----- nvinfo : EIATTR_SW_WAR
	.align		4
.L_37:
        /*0060*/ 	.byte	0x04, 0x36
        /*0062*/ 	.short	(.L_39 - .L_38)
.L_38:
        /*0064*/ 	.word	0x00000008
.L_39:


//--------------------- .nv.callgraph             --------------------------
	.section	.nv.callgraph,"",@"SHT_CUDA_CALLGRAPH"
	.align	4
	.sectionentsize	8
	.align		4
        /*0000*/ 	.word	0x00000000
	.align		4
        /*0004*/ 	.word	0xffffffff
	.align		4
        /*0008*/ 	.word	0x00000000
	.align		4
        /*000c*/ 	.word	0xfffffffe
	.align		4
        /*0010*/ 	.word	0x00000000
	.align		4
        /*0014*/ 	.word	0xfffffffd
	.align		4
        /*0018*/ 	.word	0x00000000
	.align		4
        /*001c*/ 	.word	0xfffffffc


//--------------------- .text._Z23sumOnDevice_multi_blockPfS_S_ --------------------------
	.section	.text._Z23sumOnDevice_multi_blockPfS_S_,"ax",@progbits
	.align	128
        .global         _Z23sumOnDevice_multi_blockPfS_S_
        .type           _Z23sumOnDevice_multi_blockPfS_S_,@function
        .size           _Z23sumOnDevice_multi_blockPfS_S_,(.L_x_2 - _Z23sumOnDevice_multi_blockPfS_S_)
        .other          _Z23sumOnDevice_multi_blockPfS_S_,@"STO_CUDA_ENTRY STV_DEFAULT"
_Z23sumOnDevice_multi_blockPfS_S_:
.text._Z23sumOnDevice_multi_blockPfS_S_:
[----:B------:R-:W-:Y:S01]  /*0000*/  LDC R1, c[0x0][0x37c] ;  /* 0x0000df00ff017b82 */ /* 0x000fe20000000800 */
[----:B------:R-:W0:Y:S07]  /*0010*/  S2R R0, SR_TID.X ;  /* 0x0000000000007919 */ /* 0x000e2e0000002100 */
[----:B------:R-:W0:Y:S01]  /*0020*/  S2UR UR6, SR_CTAID.X ;  /* 0x00000000000679c3 */ /* 0x000e220000002500 */
[----:B------:R-:W1:Y:S07]  /*0030*/  LDCU.64 UR4, c[0x0][0x358] ;  /* 0x00006b00ff0477ac */ /* 0x000e6e0008000a00 */
[----:B------:R-:W0:Y:S08]  /*0040*/  LDC R9, c[0x0][0x360] ;  /* 0x0000d800ff097b82 */ /* 0x000e300000000800 */
[----:B------:R-:W2:Y:S08]  /*0050*/  LDC.64 R2, c[0x0][0x380] ;  /* 0x0000e000ff027b82 */ /* 0x000eb00000000a00 */
[----:B------:R-:W3:Y:S01]  /*0060*/  LDC.64 R4, c[0x0][0x388] ;  /* 0x0000e200ff047b82 */ /* 0x000ee20000000a00 */
[----:B0-----:R-:W-:-:S07]  /*0070*/  IMAD R9, R9, UR6, R0 ;  /* 0x0000000609097c24 */ /* 0x001fce000f8e0200 */
[----:B------:R-:W0:Y:S01]  /*0080*/  LDC.64 R6, c[0x0][0x390] ;  /* 0x0000e400ff067b82 */ /* 0x000e220000000a00 */
[----:B--2---:R-:W-:-:S06]  /*0090*/  IMAD.WIDE R2, R9, 0x4, R2 ;  /* 0x0000000409027825 */ /* 0x004fcc00078e0202 */
[----:B-1----:R-:W2:Y:S01]  /*00a0*/  LDG.E R2, desc[UR4][R2.64] ;  /* 0x0000000402027981 */ /* 0x002ea2000c1e1900 */
[----:B---3--:R-:W-:-:S06]  /*00b0*/  IMAD.WIDE R4, R9, 0x4, R4 ;  /* 0x0000000409047825 */ /* 0x008fcc00078e0204 */
[----:B------:R-:W2:Y:S01]  /*00c0*/  LDG.E R5, desc[UR4][R4.64] ;  /* 0x0000000404057981 */ /* 0x000ea2000c1e1900 */
[----:B0-----:R-:W-:-:S04]  /*00d0*/  IMAD.WIDE R6, R9, 0x4, R6 ;  /* 0x0000000409067825 */ /* 0x001fc800078e0206 */
[----:B--2---:R-:W-:-:S05]  /*00e0*/  FADD R9, R2, R5 ;  /* 0x0000000502097221 */ /* 0x004fca0000000000 */
[----:B------:R-:W-:Y:S01]  /*00f0*/  STG.E desc[UR4][R6.64], R9 ;  /* 0x0000000906007986 */ /* 0x000fe2000c101904 */
[----:B------:R-:W-:Y:S05]  /*0100*/  EXIT ;  /* 0x000000000000794d */ /* 0x000fea0003800000 */
.L_x_0:
[----:B------:R-:W-:-:S00]  /*0110*/  BRA `(.L_x_0) ;  /* 0xfffffffc00fc7947 */ /* 0x000fc0000383ffff */
[----:B------:R-:W-:-:S00]  /*0120*/  NOP ;  /* 0x0000000000007918 */ /* 0x000fc00000000000 */
        /* <DEDUP_REMOVED lines=13> */
.L_x_2:


//--------------------- .text._Z24sumOnDevice_single_blockPfS_S_ --------------------------
	.section	.text._Z24sumOnDevice_single_blockPfS_S_,"ax",@progbits
	.align	128
        .global         _Z24sumOnDevice_single_blockPfS_S_
        .type           _Z24sumOnDevice_single_blockPfS_S_,@function
        .size           _Z24sumOnDevice_single_blockPfS_S_,(.L_x_3 - _Z24sumOnDevice_single_blockPfS_S_)
        .other          _Z24sumOnDevice_single_blockPfS_S_,@"STO_CUDA_ENTRY STV_DEFAULT"
_Z24sumOnDevice_single_blockPfS_S_:
.text._Z24sumOnDevice_single_blockPfS_S_:
[----:B------:R-:W-:Y:S01]  /*0000*/  LDC R1, c[0x0][0x37c] ;  /* 0x0000df00ff017b82 */ /* 0x000fe20000000800 */
[----:B------:R-:W0:Y:S07]  /*0010*/  S2R R9, SR_TID.X ;  /* 0x0000000000097919 */ /* 0x000e2e0000002100 */
[----:B------:R-:W0:Y:S01]  /*0020*/  LDC.64 R2, c[0x0][0x380] ;  /* 0x0000e000ff027b82 */ /* 0x000e220000000a00 */
[----:B------:R-:W1:Y:S07]  /*0030*/  LDCU.64 UR4, c[0x0][0x358] ;  /* 0x00006b00ff0477ac */ /* 0x000e6e0008000a00 */
[----:B------:R-:W2:Y:S08]  /*0040*/  LDC.64 R4, c[0x0][0x388] ;  /* 0x0000e200ff047b82 */ /* 0x000eb00000000a00 */
[----:B------:R-:W3:Y:S01]  /*0050*/  LDC.64 R6, c[0x0][0x390] ;  /* 0x0000e400ff067b82 */ /* 0x000ee20000000a00 */
[----:B0-----:R-:W-:-:S04]  /*0060*/  IMAD.WIDE.U32 R2, R9, 0x4, R2 ;  /* 0x0000000409027825 */ /* 0x001fc800078e0002 */
[C---:B--2---:R-:W-:Y:S02]  /*0070*/  IMAD.WIDE.U32 R4, R9.reuse, 0x4, R4 ;  /* 0x0000000409047825 */ /* 0x044fe400078e0004 */
[----:B-1----:R-:W2:Y:S04]  /*0080*/  LDG.E R2, desc[UR4][R2.64] ;  /* 0x0000000402027981 */ /* 0x002ea8000c1e1900 */
[----:B------:R-:W2:Y:S01]  /*0090*/  LDG.E R5, desc[UR4][R4.64] ;  /* 0x0000000404057981 */ /* 0x000ea2000c1e1900 */
[----:B---3--:R-:W-:-:S04]  /*00a0*/  IMAD.WIDE.U32 R6, R9, 0x4, R6 ;  /* 0x0000000409067825 */ /* 0x008fc800078e0006 */
[----:B--2---:R-:W-:-:S05]  /*00b0*/  FADD R9, R2, R5 ;  /* 0x0000000502097221 */ /* 0x004fca0000000000 */
[----:B------:R-:W-:Y:S01]  /*00c0*/  STG.E desc[UR4][R6.64], R9 ;  /* 0x0000000906007986 */ /* 0x000fe2000c101904 */
[----:B------:R-:W-:Y:S05]  /*00d0*/  EXIT ;  /* 0x000000000000794d */ /* 0x000fea0003800000 */
.L_x_1:
        /* <DEDUP_REMOVED lines=10> */
.L_x_3:


//--------------------- .nv.shared.reserved.0     --------------------------
	.section	.nv.shared.reserved.0,"aw",@nobits
	.weak		__nv_reservedSMEM_offset_0_alias
	.size		__nv_reservedSMEM_offset_0_alias, 0, 64
	.other		__nv_reservedSMEM_offset_0_alias,@"STO_CUDA_RESERVED_SHARED STV_DEFAULT"
__nv_reservedSMEM_offset_0_alias:
	.zero		0
	.zero		64


//--------------------- .nv.constant0._Z23sumOnDevice_multi_blockPfS_S_ --------------------------
	.section	.nv.constant0._Z23sumOnDevice_multi_blockPfS_S_,"a",@progbits
	.sectionflags	@""
	.align	4
.nv.constant0._Z23sumOnDevice_multi_blockPfS_S_:
	.zero		920


//--------------------- .nv.constant0._Z24sumOnDevice_single_blockPfS_S_ --------------------------
	.section	.nv.constant0._Z24sumOnDevice_single_blockPfS_S_,"a",@progbits
	.sectionflags	@""
	.align	4
.nv.constant0._Z24sumOnDevice_single_blockPfS_S_:
	.zero		920


//--------------------- SYMBOLS --------------------------

	.type		.nv.reservedSmem.offset0,@object
	.size		.nv.reservedSmem.offset0,0x4
